//
// Generated by NVIDIA NVVM Compiler
//
// Compiler Build ID: CL-36424714
// Cuda compilation tools, release 13.0, V13.0.88
// Based on NVVM 20.0.0
//

.version 9.0
.target sm_100
.address_size 64

	// .globl	_Z15addVectorsOnGPUPfS_S_

.visible .entry _Z15addVectorsOnGPUPfS_S_(
	.param .u64 .ptr .align 1 _Z15addVectorsOnGPUPfS_S__param_0,
	.param .u64 .ptr .align 1 _Z15addVectorsOnGPUPfS_S__param_1,
	.param .u64 .ptr .align 1 _Z15addVectorsOnGPUPfS_S__param_2
)
{
	.reg .b32 	%r<2>;
	.reg .b32 	%f<4>;
	.reg .b64 	%rd<11>;

	ld.param.u64 	%rd1, [_Z15addVectorsOnGPUPfS_S__param_0];
	ld.param.u64 	%rd2, [_Z15addVectorsOnGPUPfS_S__param_1];
	ld.param.u64 	%rd3, [_Z15addVectorsOnGPUPfS_S__param_2];
	cvta.to.global.u64 	%rd4, %rd3;
	cvta.to.global.u64 	%rd5, %rd2;
	cvta.to.global.u64 	%rd6, %rd1;
	mov.u32 	%r1, %tid.x;
	mul.wide.u32 	%rd7, %r1, 4;
	add.s64 	%rd8, %rd6, %rd7;
	ld.global.f32 	%f1, [%rd8];
	add.s64 	%rd9, %rd5, %rd7;
	ld.global.f32 	%f2, [%rd9];
	add.f32 	%f3, %f1, %f2;
	add.s64 	%rd10, %rd4, %rd7;
	st.global.f32 	[%rd10], %f3;
	ret;

}


// ===== COMPILED SASS (sm_100) =====

	.target	sm_100

	.elftype	@"ET_EXEC"


//--------------------- .note.nv.tkinfo           --------------------------
	.section	.note.nv.tkinfo,"",@"SHT_NOTE"
	.sectionflags	@"SHF_NOTE_NV_TKINFO"
	.tkinfo
        /*0018*/ 	.word	0x00000002
        /*0030*/ 	.string	""
        /*0030*/ 	.string	"ptxas"
        /*0030*/ 	.string	"Cuda compilation tools, release 13.0, V13.0.88"
        /*0030*/ 	.string	"Build cuda_13.0.r13.0/compiler.36424714_0"
        /*0030*/ 	.string	"-arch sm_100 -m 64 "



//--------------------- .note.nv.cuinfo           --------------------------
	.section	.note.nv.cuinfo,"",@"SHT_NOTE"
	.sectionflags	@"SHF_NOTE_NV_CUINFO"
        /*0018*/ 	.short	0x0002
        /*001a*/ 	.short	0x0064
        /*001c*/ 	.short	0x0082
	.zero		2


//--------------------- .nv.info                  --------------------------
	.section	.nv.info,"",@"SHT_CUDA_INFO"
	.align	4


	//----- nvinfo : EIATTR_REGCOUNT
	.align		4
        /*0000*/ 	.byte	0x04, 0x2f
        /*0002*/ 	.short	(.L_1 - .L_0)
	.align		4
.L_0:
        /*0004*/ 	.word	index@(_Z15addVectorsOnGPUPfS_S_)
        /*0008*/ 	.word	0x0000000c


	//----- nvinfo : EIATTR_FRAME_SIZE
	.align		4
.L_1:
        /*000c*/ 	.byte	0x04, 0x11
        /*000e*/ 	.short	(.L_3 - .L_2)
	.align		4
.L_2:
        /*0010*/ 	.word	index@(_Z15addVectorsOnGPUPfS_S_)
        /*0014*/ 	.word	0x00000000


	//----- nvinfo : EIATTR_MIN_STACK_SIZE
	.align		4
.L_3:
        /*0018*/ 	.byte	0x04, 0x12
        /*001a*/ 	.short	(.L_5 - .L_4)
	.align		4
.L_4:
        /*001c*/ 	.word	index@(_Z15addVectorsOnGPUPfS_S_)
        /*0020*/ 	.word	0x00000000
.L_5:


//--------------------- .nv.compat                --------------------------
	.section	.nv.compat,"",@"SHT_CUDA_COMPAT_INFO"
	.align	4
        /*0000*/ 	.byte	0x02, 0x09, 0x00, 0x00, 0x02, 0x02, 0x01, 0x00, 0x02, 0x05, 0x05, 0x00, 0x03, 0x07, 0x01, 0x01
        /*0010*/ 	.byte	0x02, 0x03, 0x00, 0x00, 0x02, 0x06, 0x01, 0x00, 0x04, 0x0b, 0x08, 0x00, 0x09, 0x00, 0x00, 0x00
        /*0020*/ 	.byte	0x00, 0x00, 0x00, 0x00


//--------------------- .nv.info._Z15addVectorsOnGPUPfS_S_ --------------------------
	.section	.nv.info._Z15addVectorsOnGPUPfS_S_,"",@"SHT_CUDA_INFO"
	.sectionflags	@""
	.align	4


	//----- nvinfo : EIATTR_CUDA_API_VERSION
	.align		4
        /*0000*/ 	.byte	0x04, 0x37
        /*0002*/ 	.short	(.L_7 - .L_6)
.L_6:
        /*0004*/ 	.word	0x00000082


	//----- nvinfo : EIATTR_KPARAM_INFO
	.align		4
.L_7:
        /*0008*/ 	.byte	0x04, 0x17
        /*000a*/ 	.short	(.L_9 - .L_8)
.L_8:
        /*000c*/ 	.word	0x00000000
        /*0010*/ 	.short	0x0002
        /*0012*/ 	.short	0x0010
        /*0014*/ 	.byte	0x00, 0xf5, 0x21, 0x00


	//----- nvinfo : EIATTR_KPARAM_INFO
	.align		4
.L_9:
        /*0018*/ 	.byte	0x04, 0x17
        /*001a*/ 	.short	(.L_11 - .L_10)
.L_10:
        /*001c*/ 	.word	0x00000000
        /*0020*/ 	.short	0x0001
        /*0022*/ 	.short	0x0008
        /*0024*/ 	.byte	0x00, 0xf5, 0x21, 0x00


	//----- nvinfo : EIATTR_KPARAM_INFO
	.align		4
.L_11:
        /*0028*/ 	.byte	0x04, 0x17
        /*002a*/ 	.short	(.L_13 - .L_12)
.L_12:
        /*002c*/ 	.word	0x00000000
        /*0030*/ 	.short	0x0000
        /*0032*/ 	.short	0x0000
        /*0034*/ 	.byte	0x00, 0xf5, 0x21, 0x00


	//----- nvinfo : EIATTR_SPARSE_MMA_MASK
	.align		4
.L_13:
        /*0038*/ 	.byte	0x03, 0x50
        /*003a*/ 	.short	0x0000


	//----- nvinfo : EIATTR_MAXREG_COUNT
	.align		4
        /*003c*/ 	.byte	0x03, 0x1b
        /*003e*/ 	.short	0x00ff


	//----- nvinfo : EIATTR_MERCURY_ISA_VERSION
	.align		4
        /*0040*/ 	.byte	0x03, 0x5f
        /*0042*/ 	.short	0x0101


	//----- nvinfo : EIATTR_VRC_CTA_INIT_COUNT
	.align		4
        /*0044*/ 	.byte	0x02, 0x4a
	.zero		1
	.zero		1


	//----- nvinfo : EIATTR_EXIT_INSTR_OFFSETS
	.align		4
        /*0048*/ 	.byte	0x04, 0x1c
        /*004a*/ 	.short	(.L_15 - .L_14)


	//   ....[0]....
.L_14:
        /*004c*/ 	.word	0x000000d0


	//----- nvinfo : EIATTR_CBANK_PARAM_SIZE
	.align		4
.L_15:
        /*0050*/ 	.byte	0x03, 0x19
        /*0052*/ 	.short	0x0018


	//----- nvinfo : EIATTR_PARAM_CBANK
	.align		4
        /*0054*/ 	.byte	0x04, 0x0a
        /*0056*/ 	.short	(.L_17 - .L_16)
	.align		4
.L_16:
        /*0058*/ 	.word	index@(.nv.constant0._Z15addVectorsOnGPUPfS_S_)
        /*005c*/ 	.short	0x0380
        /*005e*/ 	.short	0x0018


	//----- nvinfo : EIATTR_SW_WAR
	.align		4
.L_17:
        /*0060*/ 	.byte	0x04, 0x36
        /*0062*/ 	.short	(.L_19 - .L_18)
.L_18:
        /*0064*/ 	.word	0x00000008
.L_19:


//--------------------- .nv.callgraph             --------------------------
	.section	.nv.callgraph,"",@"SHT_CUDA_CALLGRAPH"
	.align	4
	.sectionentsize	8
	.align		4
        /*0000*/ 	.word	0x00000000
	.align		4
        /*0004*/ 	.word	0xffffffff
	.align		4
        /*0008*/ 	.word	0x00000000
	.align		4
        /*000c*/ 	.word	0xfffffffe
	.align		4
        /*0010*/ 	.word	0x00000000
	.align		4
        /*0014*/ 	.word	0xfffffffd
	.align		4
        /*0018*/ 	.word	0x00000000
	.align		4
        /*001c*/ 	.word	0xfffffffc


//--------------------- .text._Z15addVectorsOnGPUPfS_S_ --------------------------
	.section	.text._Z15addVectorsOnGPUPfS_S_,"ax",@progbits
	.align	128
        .global         _Z15addVectorsOnGPUPfS_S_
        .type           _Z15addVectorsOnGPUPfS_S_,@function
        .size           _Z15addVectorsOnGPUPfS_S_,(.L_x_1 - _Z15addVectorsOnGPUPfS_S_)
        .other          _Z15addVectorsOnGPUPfS_S_,@"STO_CUDA_ENTRY STV_DEFAULT"
_Z15addVectorsOnGPUPfS_S_:
.text._Z15addVectorsOnGPUPfS_S_:
[----:B------:R-:W-:Y:S01]  /*0000*/  LDC R1, c[0x0][0x37c] ;  /* 0x0000df00ff017b82 */ /* 0x000fe20000000800 */
[----:B------:R-:W0:Y:S07]  /*0010*/  S2R R9, SR_TID.X ;  /* 0x0000000000097919 */ /* 0x000e2e0000002100 */
[----:B------:R-:W0:Y:S01]  /*0020*/  LDC.64 R2, c[0x0][0x380] ;  /* 0x0000e000ff027b82 */ /* 0x000e220000000a00 */
[----:B------:R-:W1:Y:S07]  /*0030*/  LDCU.64 UR4, c[0x0][0x358] ;  /* 0x00006b00ff0477ac */ /* 0x000e6e0008000a00 */
[----:B------:R-:W2:Y:S08]  /*0040*/  LDC.64 R4, c[0x0][0x388] ;  /* 0x0000e200ff047b82 */ /* 0x000eb00000000a00 */
[----:B------:R-:W3:Y:S01]  /*0050*/  LDC.64 R6, c[0x0][0x390] ;  /* 0x0000e400ff067b82 */ /* 0x000ee20000000a00 */
[----:B0-----:R-:W-:-:S04]  /*0060*/  IMAD.WIDE.U32 R2, R9, 0x4, R2 ;  /* 0x0000000409027825 */ /* 0x001fc800078e0002 */
[C---:B--2---:R-:W-:Y:S02]  /*0070*/  IMAD.WIDE.U32 R4, R9.reuse, 0x4, R4 ;  /* 0x0000000409047825 */ /* 0x044fe400078e0004 */
[----:B-1----:R-:W2:Y:S04]  /*0080*/  LDG.E R2, desc[UR4][R2.64] ;  /* 0x0000000402027981 */ /* 0x002ea8000c1e1900 */
[----:B------:R-:W2:Y:S01]  /*0090*/  LDG.E R5, desc[UR4][R4.64] ;  /* 0x0000000404057981 */ /* 0x000ea2000c1e1900 */
[----:B---3--:R-:W-:-:S04]  /*00a0*/  IMAD.WIDE.U32 R6, R9, 0x4, R6 ;  /* 0x0000000409067825 */ /* 0x008fc800078e0006 */
[----:B--2---:R-:W-:-:S05]  /*00b0*/  FADD R9, R2, R5 ;  /* 0x0000000502097221 */ /* 0x004fca0000000000 */
[----:B------:R-:W-:Y:S01]  /*00c0*/  STG.E desc[UR4][R6.64], R9 ;  /* 0x0000000906007986 */ /* 0x000fe2000c101904 */
[----:B------:R-:W-:Y:S05]  /*00d0*/  EXIT ;  /* 0x000000000000794d */ /* 0x000fea0003800000 */
.L_x_0:
[----:B------:R-:W-:-:S00]  /*00e0*/  BRA `(.L_x_0) ;  /* 0xfffffffc00fc7947 */ /* 0x000fc0000383ffff */
[----:B------:R-:W-:-:S00]  /*00f0*/  NOP ;  /* 0x0000000000007918 */ /* 0x000fc00000000000 */
        /* <DEDUP_REMOVED lines=8> */
.L_x_1:


//--------------------- .nv.shared.reserved.0     --------------------------
	.section	.nv.shared.reserved.0,"aw",@nobits
	.weak		__nv_reservedSMEM_offset_0_alias
	.size		__nv_reservedSMEM_offset_0_alias, 0, 64
	.other		__nv_reservedSMEM_offset_0_alias,@"STO_CUDA_RESERVED_SHARED STV_DEFAULT"
__nv_reservedSMEM_offset_0_alias:
	.zero		0
	.zero		64


//--------------------- .nv.constant0._Z15addVectorsOnGPUPfS_S_ --------------------------
	.section	.nv.constant0._Z15addVectorsOnGPUPfS_S_,"a",@progbits
	.sectionflags	@""
	.align	4
.nv.constant0._Z15addVectorsOnGPUPfS_S_:
	.zero		920


//--------------------- SYMBOLS --------------------------

	.type		.nv.reservedSmem.offset0,@object
	.size		.nv.reservedSmem.offset0,0x4
